	.version 1.4
	.target sm_10, map_f64_to_f32
	// compiled with C:\Program Files\NVIDIA GPU Computing Toolkit\CUDA\v6.0\bin/../open64/lib//be.exe
	// nvopencc 4.1 built on 2014-03-14

	//-----------------------------------------------------------
	// Compiling C:/Users/Jun/AppData/Local/Temp/tmpxft_0000098c_00000000-15_interp3_cuda.cpp3.i (C:/Users/Jun/AppData/Local/Temp/ccBI#.a06208)
	//-----------------------------------------------------------

	//-----------------------------------------------------------
	// Options:
	//-----------------------------------------------------------
	//  Target:ptx, ISA:sm_10, Endian:little, Pointer Size:64
	//  -O3	(Optimization level)
	//  -g0	(Debug level)
	//  -m2	(Report advisories)
	//-----------------------------------------------------------

	.file	1	"C:/Users/Jun/AppData/Local/Temp/tmpxft_0000098c_00000000-14_interp3_cuda.cudafe2.gpu"
	.file	2	"C:\Program Files (x86)\Microsoft Visual Studio 11.0\VC\BIN/../../VC/INCLUDE\crtdefs.h"
	.file	3	"C:\Program Files\NVIDIA GPU Computing Toolkit\CUDA\v6.0\bin/../include\crt/device_runtime.h"
	.file	4	"C:\Program Files\NVIDIA GPU Computing Toolkit\CUDA\v6.0\bin/../include\host_defines.h"
	.file	5	"C:\Program Files\NVIDIA GPU Computing Toolkit\CUDA\v6.0\bin/../include\builtin_types.h"
	.file	6	"c:\program files\nvidia gpu computing toolkit\cuda\v6.0\include\device_types.h"
	.file	7	"c:\program files\nvidia gpu computing toolkit\cuda\v6.0\include\host_defines.h"
	.file	8	"c:\program files\nvidia gpu computing toolkit\cuda\v6.0\include\driver_types.h"
	.file	9	"c:\program files\nvidia gpu computing toolkit\cuda\v6.0\include\surface_types.h"
	.file	10	"c:\program files\nvidia gpu computing toolkit\cuda\v6.0\include\texture_types.h"
	.file	11	"c:\program files\nvidia gpu computing toolkit\cuda\v6.0\include\vector_types.h"
	.file	12	"c:\program files\nvidia gpu computing toolkit\cuda\v6.0\include\builtin_types.h"
	.file	13	"C:\Program Files\NVIDIA GPU Computing Toolkit\CUDA\v6.0\bin/../include\device_launch_parameters.h"
	.file	14	"c:\program files\nvidia gpu computing toolkit\cuda\v6.0\include\crt\storage_class.h"
	.file	15	"interp3_cuda.cu"
	.file	16	"C:\Program Files\NVIDIA GPU Computing Toolkit\CUDA\v6.0\bin/../include\common_functions.h"
	.file	17	"c:\program files\nvidia gpu computing toolkit\cuda\v6.0\include\math_functions.h"
	.file	18	"c:\program files\nvidia gpu computing toolkit\cuda\v6.0\include\math_constants.h"
	.file	19	"c:\program files\nvidia gpu computing toolkit\cuda\v6.0\include\device_functions.h"
	.file	20	"c:\program files\nvidia gpu computing toolkit\cuda\v6.0\include\sm_11_atomic_functions.h"
	.file	21	"c:\program files\nvidia gpu computing toolkit\cuda\v6.0\include\sm_12_atomic_functions.h"
	.file	22	"c:\program files\nvidia gpu computing toolkit\cuda\v6.0\include\sm_13_double_functions.h"
	.file	23	"c:\program files\nvidia gpu computing toolkit\cuda\v6.0\include\sm_20_atomic_functions.h"
	.file	24	"c:\program files\nvidia gpu computing toolkit\cuda\v6.0\include\sm_32_atomic_functions.h"
	.file	25	"c:\program files\nvidia gpu computing toolkit\cuda\v6.0\include\sm_35_atomic_functions.h"
	.file	26	"c:\program files\nvidia gpu computing toolkit\cuda\v6.0\include\sm_20_intrinsics.h"
	.file	27	"c:\program files\nvidia gpu computing toolkit\cuda\v6.0\include\sm_30_intrinsics.h"
	.file	28	"c:\program files\nvidia gpu computing toolkit\cuda\v6.0\include\sm_32_intrinsics.h"
	.file	29	"c:\program files\nvidia gpu computing toolkit\cuda\v6.0\include\sm_35_intrinsics.h"
	.file	30	"c:\program files\nvidia gpu computing toolkit\cuda\v6.0\include\surface_functions.h"
	.file	31	"c:\program files\nvidia gpu computing toolkit\cuda\v6.0\include\texture_fetch_functions.h"
	.file	32	"c:\program files\nvidia gpu computing toolkit\cuda\v6.0\include\texture_indirect_functions.h"
	.file	33	"c:\program files\nvidia gpu computing toolkit\cuda\v6.0\include\surface_indirect_functions.h"
	.file	34	"c:\program files\nvidia gpu computing toolkit\cuda\v6.0\include\math_functions_dbl_ptx1.h"


	.entry _Z12interp3_cudaPfiiiiS_S_S_S_S_S_S_ (
		.param .u64 __cudaparm__Z12interp3_cudaPfiiiiS_S_S_S_S_S_S__vOutput,
		.param .s32 __cudaparm__Z12interp3_cudaPfiiiiS_S_S_S_S_S_S__nPoints,
		.param .s32 __cudaparm__Z12interp3_cudaPfiiiiS_S_S_S_S_S_S__xSize,
		.param .s32 __cudaparm__Z12interp3_cudaPfiiiiS_S_S_S_S_S_S__ySize,
		.param .s32 __cudaparm__Z12interp3_cudaPfiiiiS_S_S_S_S_S_S__zSize,
		.param .u64 __cudaparm__Z12interp3_cudaPfiiiiS_S_S_S_S_S_S__gridX,
		.param .u64 __cudaparm__Z12interp3_cudaPfiiiiS_S_S_S_S_S_S__gridY,
		.param .u64 __cudaparm__Z12interp3_cudaPfiiiiS_S_S_S_S_S_S__gridZ,
		.param .u64 __cudaparm__Z12interp3_cudaPfiiiiS_S_S_S_S_S_S__vInput,
		.param .u64 __cudaparm__Z12interp3_cudaPfiiiiS_S_S_S_S_S_S__xInterp,
		.param .u64 __cudaparm__Z12interp3_cudaPfiiiiS_S_S_S_S_S_S__yInterp,
		.param .u64 __cudaparm__Z12interp3_cudaPfiiiiS_S_S_S_S_S_S__zInterp)
	{
	.reg .u16 %rh<4>;
	.reg .u32 %r<54>;
	.reg .u64 %rd<78>;
	.reg .f32 %f<58>;
	.reg .pred %p<18>;
	.loc	15	13	0
$LDWbegin__Z12interp3_cudaPfiiiiS_S_S_S_S_S_S_:
	mov.u16 	%rh1, %nctaid.x;
	mov.u16 	%rh2, %ctaid.y;
	mul.wide.u16 	%r1, %rh1, %rh2;
	cvt.u32.u16 	%r2, %ctaid.x;
	add.u32 	%r3, %r2, %r1;
	cvt.u32.u16 	%r4, %ntid.x;
	mul.lo.u32 	%r5, %r4, %r3;
	cvt.u32.u16 	%r6, %tid.x;
	add.u32 	%r7, %r6, %r5;
	ld.param.s32 	%r8, [__cudaparm__Z12interp3_cudaPfiiiiS_S_S_S_S_S_S__nPoints];
	setp.gt.s32 	%p1, %r8, %r7;
	@%p1 bra 	$Lt_0_9986;
	bra.uni 	$LBB39__Z12interp3_cudaPfiiiiS_S_S_S_S_S_S_;
$Lt_0_9986:
	.loc	15	21	0
	cvt.s64.s32 	%rd1, %r7;
	mul.wide.s32 	%rd2, %r7, 4;
	ld.param.u64 	%rd3, [__cudaparm__Z12interp3_cudaPfiiiiS_S_S_S_S_S_S__xInterp];
	add.u64 	%rd4, %rd3, %rd2;
	ld.global.f32 	%f1, [%rd4+0];
	.loc	15	22	0
	ld.param.u64 	%rd5, [__cudaparm__Z12interp3_cudaPfiiiiS_S_S_S_S_S_S__yInterp];
	add.u64 	%rd6, %rd5, %rd2;
	ld.global.f32 	%f2, [%rd6+0];
	.loc	15	23	0
	ld.param.u64 	%rd7, [__cudaparm__Z12interp3_cudaPfiiiiS_S_S_S_S_S_S__zInterp];
	add.u64 	%rd8, %rd7, %rd2;
	ld.global.f32 	%f3, [%rd8+0];
	.loc	15	21	0
	ld.param.u64 	%rd9, [__cudaparm__Z12interp3_cudaPfiiiiS_S_S_S_S_S_S__gridX];
	ld.global.f32 	%f4, [%rd9+0];
	setp.gt.f32 	%p2, %f4, %f1;
	@%p2 bra 	$Lt_0_15874;
	ld.param.s32 	%r9, [__cudaparm__Z12interp3_cudaPfiiiiS_S_S_S_S_S_S__xSize];
	cvt.s64.s32 	%rd10, %r9;
	mul.wide.s32 	%rd11, %r9, 4;
	ld.param.u64 	%rd9, [__cudaparm__Z12interp3_cudaPfiiiiS_S_S_S_S_S_S__gridX];
	add.u64 	%rd12, %rd9, %rd11;
	ld.global.f32 	%f5, [%rd12+-4];
	setp.lt.f32 	%p3, %f5, %f1;
	@%p3 bra 	$Lt_0_15874;
	ld.param.u64 	%rd13, [__cudaparm__Z12interp3_cudaPfiiiiS_S_S_S_S_S_S__gridY];
	ld.global.f32 	%f6, [%rd13+0];
	setp.gt.f32 	%p4, %f6, %f2;
	@%p4 bra 	$Lt_0_15874;
	ld.param.s32 	%r10, [__cudaparm__Z12interp3_cudaPfiiiiS_S_S_S_S_S_S__ySize];
	cvt.s64.s32 	%rd14, %r10;
	mul.wide.s32 	%rd15, %r10, 4;
	ld.param.u64 	%rd13, [__cudaparm__Z12interp3_cudaPfiiiiS_S_S_S_S_S_S__gridY];
	add.u64 	%rd16, %rd13, %rd15;
	ld.global.f32 	%f7, [%rd16+-4];
	setp.lt.f32 	%p5, %f7, %f2;
	@%p5 bra 	$Lt_0_15874;
	ld.param.u64 	%rd17, [__cudaparm__Z12interp3_cudaPfiiiiS_S_S_S_S_S_S__gridZ];
	ld.global.f32 	%f8, [%rd17+0];
	setp.gt.f32 	%p6, %f8, %f3;
	@%p6 bra 	$Lt_0_15874;
	ld.param.s32 	%r11, [__cudaparm__Z12interp3_cudaPfiiiiS_S_S_S_S_S_S__zSize];
	cvt.s64.s32 	%rd18, %r11;
	mul.wide.s32 	%rd19, %r11, 4;
	ld.param.u64 	%rd17, [__cudaparm__Z12interp3_cudaPfiiiiS_S_S_S_S_S_S__gridZ];
	add.u64 	%rd20, %rd17, %rd19;
	ld.global.f32 	%f9, [%rd20+-4];
	setp.lt.f32 	%p7, %f9, %f3;
	@!%p7 bra 	$L_0_8450;
$Lt_0_15874:
$L_0_8706:
	.loc	15	29	0
	mov.f32 	%f10, 0f00000000;    	// 0
	ld.param.u64 	%rd21, [__cudaparm__Z12interp3_cudaPfiiiiS_S_S_S_S_S_S__vOutput];
	add.u64 	%rd22, %rd21, %rd2;
	st.global.f32 	[%rd22+0], %f10;
	bra.uni 	$LBB39__Z12interp3_cudaPfiiiiS_S_S_S_S_S_S_;
$L_0_8450:
	.loc	15	37	0
	cvt.s32.s64 	%r12, %rd10;
	sub.s32 	%r13, %r12, 1;
	sub.s32 	%r14, %r12, 2;
	mov.u32 	%r15, 0;
	setp.le.s32 	%p8, %r14, %r15;
	@%p8 bra 	$Lt_0_16386;
	mov.s32 	%r16, 0;
$Lt_0_11010:
 //<loop> Loop body line 37, nesting depth: 1, estimated iterations: unknown
	add.s32 	%r17, %r13, %r16;
	shr.s32 	%r18, %r17, 1;
	cvt.s64.s32 	%rd23, %r18;
	mul.wide.s32 	%rd24, %r18, 4;
	.loc	15	21	0
	ld.param.u64 	%rd9, [__cudaparm__Z12interp3_cudaPfiiiiS_S_S_S_S_S_S__gridX];
	.loc	15	37	0
	add.u64 	%rd25, %rd9, %rd24;
	ld.global.f32 	%f11, [%rd25+0];
	setp.ge.f32 	%p9, %f11, %f1;
	@!%p9 bra 	$Lt_0_11522;
	.loc	15	43	0
	mov.s32 	%r13, %r18;
	bra.uni 	$Lt_0_11266;
$Lt_0_11522:
	.loc	15	47	0
	mov.s32 	%r16, %r18;
$Lt_0_11266:
	sub.s32 	%r19, %r13, 1;
	setp.lt.s32 	%p10, %r16, %r19;
	@%p10 bra 	$Lt_0_11010;
	bra.uni 	$Lt_0_10498;
$Lt_0_16386:
	mov.s32 	%r16, 0;
$Lt_0_10498:
	.loc	15	50	0
	cvt.s64.s32 	%rd26, %r16;
	mul.wide.s32 	%rd27, %r16, 4;
	.loc	15	21	0
	ld.param.u64 	%rd9, [__cudaparm__Z12interp3_cudaPfiiiiS_S_S_S_S_S_S__gridX];
	.loc	15	50	0
	add.u64 	%rd28, %rd9, %rd27;
	ld.global.f32 	%f12, [%rd28+0];
	.loc	15	51	0
	cvt.s64.s32 	%rd29, %r13;
	mul.wide.s32 	%rd30, %r13, 4;
	add.u64 	%rd31, %rd9, %rd30;
	ld.global.f32 	%f13, [%rd31+0];
	.loc	15	54	0
	cvt.s32.s64 	%r20, %rd14;
	sub.s32 	%r21, %r20, 1;
	sub.s32 	%r22, %r20, 2;
	mov.u32 	%r23, 0;
	setp.le.s32 	%p11, %r22, %r23;
	@%p11 bra 	$Lt_0_16642;
	mov.s32 	%r24, 0;
$Lt_0_12546:
 //<loop> Loop body line 54, nesting depth: 1, estimated iterations: unknown
	add.s32 	%r25, %r21, %r24;
	shr.s32 	%r26, %r25, 1;
	cvt.s64.s32 	%rd32, %r26;
	mul.wide.s32 	%rd33, %r26, 4;
	.loc	15	21	0
	ld.param.u64 	%rd13, [__cudaparm__Z12interp3_cudaPfiiiiS_S_S_S_S_S_S__gridY];
	.loc	15	54	0
	add.u64 	%rd34, %rd13, %rd33;
	ld.global.f32 	%f14, [%rd34+0];
	setp.ge.f32 	%p12, %f14, %f2;
	@!%p12 bra 	$Lt_0_13058;
	.loc	15	60	0
	mov.s32 	%r21, %r26;
	bra.uni 	$Lt_0_12802;
$Lt_0_13058:
	.loc	15	64	0
	mov.s32 	%r24, %r26;
$Lt_0_12802:
	sub.s32 	%r27, %r21, 1;
	setp.lt.s32 	%p13, %r24, %r27;
	@%p13 bra 	$Lt_0_12546;
	bra.uni 	$Lt_0_12034;
$Lt_0_16642:
	mov.s32 	%r24, 0;
$Lt_0_12034:
	.loc	15	67	0
	cvt.s64.s32 	%rd35, %r24;
	mul.wide.s32 	%rd36, %r24, 4;
	.loc	15	21	0
	ld.param.u64 	%rd13, [__cudaparm__Z12interp3_cudaPfiiiiS_S_S_S_S_S_S__gridY];
	.loc	15	67	0
	add.u64 	%rd37, %rd13, %rd36;
	ld.global.f32 	%f15, [%rd37+0];
	.loc	15	68	0
	cvt.s64.s32 	%rd38, %r21;
	mul.wide.s32 	%rd39, %r21, 4;
	add.u64 	%rd40, %rd13, %rd39;
	ld.global.f32 	%f16, [%rd40+0];
	.loc	15	71	0
	cvt.s32.s64 	%r28, %rd18;
	sub.s32 	%r29, %r28, 1;
	sub.s32 	%r30, %r28, 2;
	mov.u32 	%r31, 0;
	setp.le.s32 	%p14, %r30, %r31;
	@%p14 bra 	$Lt_0_16898;
	mov.s32 	%r32, 0;
$Lt_0_14082:
 //<loop> Loop body line 71, nesting depth: 1, estimated iterations: unknown
	add.s32 	%r33, %r29, %r32;
	shr.s32 	%r34, %r33, 1;
	cvt.s64.s32 	%rd41, %r34;
	mul.wide.s32 	%rd42, %r34, 4;
	.loc	15	21	0
	ld.param.u64 	%rd17, [__cudaparm__Z12interp3_cudaPfiiiiS_S_S_S_S_S_S__gridZ];
	.loc	15	71	0
	add.u64 	%rd43, %rd17, %rd42;
	ld.global.f32 	%f17, [%rd43+0];
	setp.ge.f32 	%p15, %f17, %f3;
	@!%p15 bra 	$Lt_0_14594;
	.loc	15	77	0
	mov.s32 	%r29, %r34;
	bra.uni 	$Lt_0_14338;
$Lt_0_14594:
	.loc	15	81	0
	mov.s32 	%r32, %r34;
$Lt_0_14338:
	sub.s32 	%r35, %r29, 1;
	setp.lt.s32 	%p16, %r32, %r35;
	@%p16 bra 	$Lt_0_14082;
	bra.uni 	$Lt_0_13570;
$Lt_0_16898:
	mov.s32 	%r32, 0;
$Lt_0_13570:
	.loc	15	84	0
	cvt.s64.s32 	%rd44, %r32;
	mul.wide.s32 	%rd45, %r32, 4;
	.loc	15	21	0
	ld.param.u64 	%rd17, [__cudaparm__Z12interp3_cudaPfiiiiS_S_S_S_S_S_S__gridZ];
	.loc	15	84	0
	add.u64 	%rd46, %rd17, %rd45;
	ld.global.f32 	%f18, [%rd46+0];
	.loc	15	85	0
	cvt.s64.s32 	%rd47, %r29;
	mul.wide.s32 	%rd48, %r29, 4;
	add.u64 	%rd49, %rd17, %rd48;
	ld.global.f32 	%f19, [%rd49+0];
	.loc	15	116	0
	sub.f32 	%f20, %f3, %f18;
	sub.f32 	%f21, %f19, %f18;
	sub.f32 	%f22, %f1, %f12;
	sub.f32 	%f23, %f13, %f12;
	sub.f32 	%f24, %f2, %f15;
	sub.f32 	%f25, %f16, %f15;
	mul.lo.s32 	%r36, %r20, %r16;
	mul.lo.s32 	%r37, %r12, %r20;
	div.full.f32 	%f26, %f20, %f21;
	div.full.f32 	%f27, %f22, %f23;
	div.full.f32 	%f28, %f24, %f25;
	add.s32 	%r38, %r20, %r36;
	mul.lo.s32 	%r39, %r37, %r32;
	mov.f32 	%f29, 0f3f800000;    	// 1
	sub.f32 	%f30, %f29, %f27;
	mov.f32 	%f31, 0f3f800000;    	// 1
	sub.f32 	%f32, %f31, %f28;
	add.s32 	%r40, %r37, %r39;
	add.s32 	%r41, %r38, %r39;
	add.s32 	%r42, %r36, %r39;
	add.s32 	%r43, %r38, %r40;
	add.s32 	%r44, %r36, %r40;
	ld.param.u64 	%rd50, [__cudaparm__Z12interp3_cudaPfiiiiS_S_S_S_S_S_S__vInput];
	add.s32 	%r45, %r43, %r21;
	cvt.s64.s32 	%rd51, %r45;
	mul.wide.s32 	%rd52, %r45, 4;
	add.u64 	%rd53, %rd50, %rd52;
	ld.global.f32 	%f33, [%rd53+0];
	mul.f32 	%f34, %f33, %f28;
	add.s32 	%r46, %r43, %r24;
	cvt.s64.s32 	%rd54, %r46;
	mul.wide.s32 	%rd55, %r46, 4;
	add.u64 	%rd56, %rd50, %rd55;
	ld.global.f32 	%f35, [%rd56+0];
	mad.f32 	%f36, %f32, %f35, %f34;
	mul.f32 	%f37, %f27, %f36;
	add.s32 	%r47, %r44, %r21;
	cvt.s64.s32 	%rd57, %r47;
	mul.wide.s32 	%rd58, %r47, 4;
	add.u64 	%rd59, %rd50, %rd58;
	ld.global.f32 	%f38, [%rd59+0];
	mul.f32 	%f39, %f38, %f28;
	add.s32 	%r48, %r44, %r24;
	cvt.s64.s32 	%rd60, %r48;
	mul.wide.s32 	%rd61, %r48, 4;
	add.u64 	%rd62, %rd50, %rd61;
	ld.global.f32 	%f40, [%rd62+0];
	mad.f32 	%f41, %f32, %f40, %f39;
	mad.f32 	%f42, %f30, %f41, %f37;
	mul.f32 	%f43, %f26, %f42;
	add.s32 	%r49, %r41, %r21;
	cvt.s64.s32 	%rd63, %r49;
	mul.wide.s32 	%rd64, %r49, 4;
	add.u64 	%rd65, %rd50, %rd64;
	ld.global.f32 	%f44, [%rd65+0];
	mul.f32 	%f45, %f44, %f28;
	add.s32 	%r50, %r41, %r24;
	cvt.s64.s32 	%rd66, %r50;
	mul.wide.s32 	%rd67, %r50, 4;
	add.u64 	%rd68, %rd50, %rd67;
	ld.global.f32 	%f46, [%rd68+0];
	mad.f32 	%f47, %f32, %f46, %f45;
	mul.f32 	%f48, %f27, %f47;
	add.s32 	%r51, %r42, %r21;
	cvt.s64.s32 	%rd69, %r51;
	mul.wide.s32 	%rd70, %r51, 4;
	add.u64 	%rd71, %rd50, %rd70;
	ld.global.f32 	%f49, [%rd71+0];
	mul.f32 	%f50, %f49, %f28;
	add.s32 	%r52, %r42, %r24;
	cvt.s64.s32 	%rd72, %r52;
	mul.wide.s32 	%rd73, %r52, 4;
	add.u64 	%rd74, %rd50, %rd73;
	ld.global.f32 	%f51, [%rd74+0];
	mad.f32 	%f52, %f32, %f51, %f50;
	mad.f32 	%f53, %f30, %f52, %f48;
	mov.f32 	%f54, 0f3f800000;    	// 1
	sub.f32 	%f55, %f54, %f26;
	mad.f32 	%f56, %f53, %f55, %f43;
	ld.param.u64 	%rd75, [__cudaparm__Z12interp3_cudaPfiiiiS_S_S_S_S_S_S__vOutput];
	add.u64 	%rd76, %rd75, %rd2;
	st.global.f32 	[%rd76+0], %f56;
$LBB39__Z12interp3_cudaPfiiiiS_S_S_S_S_S_S_:
	.loc	15	117	0
	exit;
$LDWend__Z12interp3_cudaPfiiiiS_S_S_S_S_S_S_:
	} // _Z12interp3_cudaPfiiiiS_S_S_S_S_S_S_



// ===== COMPILED SASS (sm_100) =====

	.target	sm_100

	.elftype	@"ET_EXEC"


//--------------------- .note.nv.tkinfo           --------------------------
	.section	.note.nv.tkinfo,"",@"SHT_NOTE"
	.sectionflags	@"SHF_NOTE_NV_TKINFO"
	.tkinfo
        /*0018*/ 	.word	0x00000002
        /*0030*/ 	.string	""
        /*0030*/ 	.string	"ptxas"
        /*0030*/ 	.string	"Cuda compilation tools, release 13.0, V13.0.88"
        /*0030*/ 	.string	"Build cuda_13.0.r13.0/compiler.36424714_0"
        /*0030*/ 	.string	"-arch sm_100 "



//--------------------- .note.nv.cuinfo           --------------------------
	.section	.note.nv.cuinfo,"",@"SHT_NOTE"
	.sectionflags	@"SHF_NOTE_NV_CUINFO"
        /*0018*/ 	.short	0x0002
        /*001a*/ 	.short	0x000a
        /*001c*/ 	.short	0x0082
	.zero		2


//--------------------- .nv.info                  --------------------------
	.section	.nv.info,"",@"SHT_CUDA_INFO"
	.align	4


	//----- nvinfo : EIATTR_REGCOUNT
	.align		4
        /*0000*/ 	.byte	0x04, 0x2f
        /*0002*/ 	.short	(.L_1 - .L_0)
	.align		4
.L_0:
        /*0004*/ 	.word	index@(_Z12interp3_cudaPfiiiiS_S_S_S_S_S_S_)
        /*0008*/ 	.word	0x00000020


	//----- nvinfo : EIATTR_FRAME_SIZE
	.align		4
.L_1:
        /*000c*/ 	.byte	0x04, 0x11
        /*000e*/ 	.short	(.L_3 - .L_2)
	.align		4
.L_2:
        /*0010*/ 	.word	index@(_Z12interp3_cudaPfiiiiS_S_S_S_S_S_S_)
        /*0014*/ 	.word	0x00000000


	//----- nvinfo : EIATTR_MIN_STACK_SIZE
	.align		4
.L_3:
        /*0018*/ 	.byte	0x04, 0x12
        /*001a*/ 	.short	(.L_5 - .L_4)
	.align		4
.L_4:
        /*001c*/ 	.word	index@(_Z12interp3_cudaPfiiiiS_S_S_S_S_S_S_)
        /*0020*/ 	.word	0x00000000
.L_5:


//--------------------- .nv.compat                --------------------------
	.section	.nv.compat,"",@"SHT_CUDA_COMPAT_INFO"
	.align	4
        /*0000*/ 	.byte	0x02, 0x09, 0x00, 0x00, 0x02, 0x02, 0x01, 0x00, 0x02, 0x05, 0x05, 0x00, 0x03, 0x07, 0x01, 0x01
        /*0010*/ 	.byte	0x02, 0x03, 0x00, 0x00, 0x02, 0x06, 0x01, 0x00, 0x04, 0x0b, 0x08, 0x00, 0x01, 0x00, 0x00, 0x00
        /*0020*/ 	.byte	0x00, 0x00, 0x00, 0x00


//--------------------- .nv.info._Z12interp3_cudaPfiiiiS_S_S_S_S_S_S_ --------------------------
	.section	.nv.info._Z12interp3_cudaPfiiiiS_S_S_S_S_S_S_,"",@"SHT_CUDA_INFO"
	.sectionflags	@""
	.align	4


	//----- nvinfo : EIATTR_CUDA_API_VERSION
	.align		4
        /*0000*/ 	.byte	0x04, 0x37
        /*0002*/ 	.short	(.L_7 - .L_6)
.L_6:
        /*0004*/ 	.word	0x00000082


	//----- nvinfo : EIATTR_KPARAM_INFO
	.align		4
.L_7:
        /*0008*/ 	.byte	0x04, 0x17
        /*000a*/ 	.short	(.L_9 - .L_8)
.L_8:
        /*000c*/ 	.word	0x00000000
        /*0010*/ 	.short	0x000b
        /*0012*/ 	.short	0x0048
        /*0014*/ 	.byte	0x00, 0xf0, 0x21, 0x00


	//----- nvinfo : EIATTR_KPARAM_INFO
	.align		4
.L_9:
        /*0018*/ 	.byte	0x04, 0x17
        /*001a*/ 	.short	(.L_11 - .L_10)
.L_10:
        /*001c*/ 	.word	0x00000000
        /*0020*/ 	.short	0x000a
        /*0022*/ 	.short	0x0040
        /*0024*/ 	.byte	0x00, 0xf0, 0x21, 0x00


	//----- nvinfo : EIATTR_KPARAM_INFO
	.align		4
.L_11:
        /*0028*/ 	.byte	0x04, 0x17
        /*002a*/ 	.short	(.L_13 - .L_12)
.L_12:
        /*002c*/ 	.word	0x00000000
        /*0030*/ 	.short	0x0009
        /*0032*/ 	.short	0x0038
        /*0034*/ 	.byte	0x00, 0xf0, 0x21, 0x00


	//----- nvinfo : EIATTR_KPARAM_INFO
	.align		4
.L_13:
        /*0038*/ 	.byte	0x04, 0x17
        /*003a*/ 	.short	(.L_15 - .L_14)
.L_14:
        /*003c*/ 	.word	0x00000000
        /*0040*/ 	.short	0x0008
        /*0042*/ 	.short	0x0030
        /*0044*/ 	.byte	0x00, 0xf0, 0x21, 0x00


	//----- nvinfo : EIATTR_KPARAM_INFO
	.align		4
.L_15:
        /*0048*/ 	.byte	0x04, 0x17
        /*004a*/ 	.short	(.L_17 - .L_16)
.L_16:
        /*004c*/ 	.word	0x00000000
        /*0050*/ 	.short	0x0007
        /*0052*/ 	.short	0x0028
        /*0054*/ 	.byte	0x00, 0xf0, 0x21, 0x00


	//----- nvinfo : EIATTR_KPARAM_INFO
	.align		4
.L_17:
        /*0058*/ 	.byte	0x04, 0x17
        /*005a*/ 	.short	(.L_19 - .L_18)
.L_18:
        /*005c*/ 	.word	0x00000000
        /*0060*/ 	.short	0x0006
        /*0062*/ 	.short	0x0020
        /*0064*/ 	.byte	0x00, 0xf0, 0x21, 0x00


	//----- nvinfo : EIATTR_KPARAM_INFO
	.align		4
.L_19:
        /*0068*/ 	.byte	0x04, 0x17
        /*006a*/ 	.short	(.L_21 - .L_20)
.L_20:
        /*006c*/ 	.word	0x00000000
        /*0070*/ 	.short	0x0005
        /*0072*/ 	.short	0x0018
        /*0074*/ 	.byte	0x00, 0xf0, 0x21, 0x00


	//----- nvinfo : EIATTR_KPARAM_INFO
	.align		4
.L_21:
        /*0078*/ 	.byte	0x04, 0x17
        /*007a*/ 	.short	(.L_23 - .L_22)
.L_22:
        /*007c*/ 	.word	0x00000000
        /*0080*/ 	.short	0x0004
        /*0082*/ 	.short	0x0014
        /*0084*/ 	.byte	0x00, 0xf0, 0x11, 0x00


	//----- nvinfo : EIATTR_KPARAM_INFO
	.align		4
.L_23:
        /*0088*/ 	.byte	0x04, 0x17
        /*008a*/ 	.short	(.L_25 - .L_24)
.L_24:
        /*008c*/ 	.word	0x00000000
        /*0090*/ 	.short	0x0003
        /*0092*/ 	.short	0x0010
        /*0094*/ 	.byte	0x00, 0xf0, 0x11, 0x00


	//----- nvinfo : EIATTR_KPARAM_INFO
	.align		4
.L_25:
        /*0098*/ 	.byte	0x04, 0x17
        /*009a*/ 	.short	(.L_27 - .L_26)
.L_26:
        /*009c*/ 	.word	0x00000000
        /*00a0*/ 	.short	0x0002
        /*00a2*/ 	.short	0x000c
        /*00a4*/ 	.byte	0x00, 0xf0, 0x11, 0x00


	//----- nvinfo : EIATTR_KPARAM_INFO
	.align		4
.L_27:
        /*00a8*/ 	.byte	0x04, 0x17
        /*00aa*/ 	.short	(.L_29 - .L_28)
.L_28:
        /*00ac*/ 	.word	0x00000000
        /*00b0*/ 	.short	0x0001
        /*00b2*/ 	.short	0x0008
        /*00b4*/ 	.byte	0x00, 0xf0, 0x11, 0x00


	//----- nvinfo : EIATTR_KPARAM_INFO
	.align		4
.L_29:
        /*00b8*/ 	.byte	0x04, 0x17
        /*00ba*/ 	.short	(.L_31 - .L_30)
.L_30:
        /*00bc*/ 	.word	0x00000000
        /*00c0*/ 	.short	0x0000
        /*00c2*/ 	.short	0x0000
        /*00c4*/ 	.byte	0x00, 0xf0, 0x21, 0x00


	//----- nvinfo : EIATTR_SPARSE_MMA_MASK
	.align		4
.L_31:
        /*00c8*/ 	.byte	0x03, 0x50
        /*00ca*/ 	.short	0x0000


	//----- nvinfo : EIATTR_MAXREG_COUNT
	.align		4
        /*00cc*/ 	.byte	0x03, 0x1b
        /*00ce*/ 	.short	0x00ff


	//----- nvinfo : EIATTR_MERCURY_ISA_VERSION
	.align		4
        /*00d0*/ 	.byte	0x03, 0x5f
        /*00d2*/ 	.short	0x0101


	//----- nvinfo : EIATTR_VRC_CTA_INIT_COUNT
	.align		4
        /*00d4*/ 	.byte	0x02, 0x4a
	.zero		1
	.zero		1


	//----- nvinfo : EIATTR_EXIT_INSTR_OFFSETS
	.align		4
        /*00d8*/ 	.byte	0x04, 0x1c
        /*00da*/ 	.short	(.L_33 - .L_32)


	//   ....[0]....
.L_32:
        /*00dc*/ 	.word	0x000000f0


	//   ....[1]....
        /*00e0*/ 	.word	0x000003f0


	//   ....[2]....
        /*00e4*/ 	.word	0x00000da0


	//----- nvinfo : EIATTR_CRS_STACK_SIZE
	.align		4
.L_33:
        /*00e8*/ 	.byte	0x04, 0x1e
        /*00ea*/ 	.short	(.L_35 - .L_34)
.L_34:
        /*00ec*/ 	.word	0x00000000


	//----- nvinfo : EIATTR_CBANK_PARAM_SIZE
	.align		4
.L_35:
        /*00f0*/ 	.byte	0x03, 0x19
        /*00f2*/ 	.short	0x0050


	//----- nvinfo : EIATTR_PARAM_CBANK
	.align		4
        /*00f4*/ 	.byte	0x04, 0x0a
        /*00f6*/ 	.short	(.L_37 - .L_36)
	.align		4
.L_36:
        /*00f8*/ 	.word	index@(.nv.constant0._Z12interp3_cudaPfiiiiS_S_S_S_S_S_S_)
        /*00fc*/ 	.short	0x0380
        /*00fe*/ 	.short	0x0050


	//----- nvinfo : EIATTR_SW_WAR
	.align		4
.L_37:
        /*0100*/ 	.byte	0x04, 0x36
        /*0102*/ 	.short	(.L_39 - .L_38)
.L_38:
        /*0104*/ 	.word	0x00000008
.L_39:


//--------------------- .nv.callgraph             --------------------------
	.section	.nv.callgraph,"",@"SHT_CUDA_CALLGRAPH"
	.align	4
	.sectionentsize	8
	.align		4
        /*0000*/ 	.word	0x00000000
	.align		4
        /*0004*/ 	.word	0xffffffff
	.align		4
        /*0008*/ 	.word	0x00000000
	.align		4
        /*000c*/ 	.word	0xfffffffe
	.align		4
        /*0010*/ 	.word	0x00000000
	.align		4
        /*0014*/ 	.word	0xfffffffd
	.align		4
        /*0018*/ 	.word	0x00000000
	.align		4
        /*001c*/ 	.word	0xfffffffc


//--------------------- .text._Z12interp3_cudaPfiiiiS_S_S_S_S_S_S_ --------------------------
	.section	.text._Z12interp3_cudaPfiiiiS_S_S_S_S_S_S_,"ax",@progbits
	.align	128
.text._Z12interp3_cudaPfiiiiS_S_S_S_S_S_S_:
        .type           _Z12interp3_cudaPfiiiiS_S_S_S_S_S_S_,@function
        .size           _Z12interp3_cudaPfiiiiS_S_S_S_S_S_S_,(.L_x_16 - _Z12interp3_cudaPfiiiiS_S_S_S_S_S_S_)
        .other          _Z12interp3_cudaPfiiiiS_S_S_S_S_S_S_,@"STO_CUDA_ENTRY STV_DEFAULT"
_Z12interp3_cudaPfiiiiS_S_S_S_S_S_S_:
[----:B------:R-:W-:Y:S01]  /*0000*/  LDC R1, c[0x0][0x37c] ;  /* 0x0000df00ff017b82 */ /* 0x000fe20000000800 */
[----:B------:R-:W0:Y:S07]  /*0010*/  S2R R0, SR_TID.X ;  /* 0x0000000000007919 */ /* 0x000e2e0000002100 */
[----:B------:R-:W1:Y:S01]  /*0020*/  S2UR UR5, SR_CTAID.Y ;  /* 0x00000000000579c3 */ /* 0x000e620000002600 */
[----:B------:R-:W2:Y:S01]  /*0030*/  LDCU UR6, c[0x0][0x370] ;  /* 0x00006e00ff0677ac */ /* 0x000ea20008000800 */
[----:B------:R-:W3:Y:S06]  /*0040*/  LDCU UR7, c[0x0][0x388] ;  /* 0x00007100ff0777ac */ /* 0x000eec0008000800 */
[----:B------:R-:W4:Y:S08]  /*0050*/  S2UR UR4, SR_CTAID.X ;  /* 0x00000000000479c3 */ /* 0x000f300000002500 */
[----:B------:R-:W5:Y:S01]  /*0060*/  LDC R19, c[0x0][0x360] ;  /* 0x0000d800ff137b82 */ /* 0x000f620000000800 */
[----:B--2---:R-:W-:-:S02]  /*0070*/  ULOP3.LUT UR6, UR6, 0xffff, URZ, 0xc0, !UPT ;  /* 0x0000ffff06067892 */ /* 0x004fc4000f8ec0ff */
[----:B-1----:R-:W-:Y:S01]  /*0080*/  ULOP3.LUT UR5, UR5, 0xffff, URZ, 0xc0, !UPT ;  /* 0x0000ffff05057892 */ /* 0x002fe2000f8ec0ff */
[----:B0-----:R-:W-:Y:S01]  /*0090*/  LOP3.LUT R0, R0, 0xffff, RZ, 0xc0, !PT ;  /* 0x0000ffff00007812 */ /* 0x001fe200078ec0ff */
[----:B----4-:R-:W-:-:S04]  /*00a0*/  ULOP3.LUT UR4, UR4, 0xffff, URZ, 0xc0, !UPT ;  /* 0x0000ffff04047892 */ /* 0x010fc8000f8ec0ff */
[----:B------:R-:W-:Y:S01]  /*00b0*/  UIMAD UR4, UR5, UR6, UR4 ;  /* 0x00000006050472a4 */ /* 0x000fe2000f8e0204 */
[----:B-----5:R-:W-:-:S05]  /*00c0*/  LOP3.LUT R19, R19, 0xffff, RZ, 0xc0, !PT ;  /* 0x0000ffff13137812 */ /* 0x020fca00078ec0ff */
[----:B------:R-:W-:-:S05]  /*00d0*/  IMAD R19, R19, UR4, R0 ;  /* 0x0000000413137c24 */ /* 0x000fca000f8e0200 */
[----:B---3--:R-:W-:-:S13]  /*00e0*/  ISETP.GE.AND P0, PT, R19, UR7, PT ;  /* 0x0000000713007c0c */ /* 0x008fda000bf06270 */
[----:B------:R-:W-:Y:S05]  /*00f0*/  @P0 EXIT ;  /* 0x000000000000094d */ /* 0x000fea0003800000 */
[----:B------:R-:W0:Y:S01]  /*0100*/  LDC.64 R2, c[0x0][0x3b8] ;  /* 0x0000ee00ff027b82 */ /* 0x000e220000000a00 */
[----:B------:R-:W1:Y:S07]  /*0110*/  LDCU.64 UR6, c[0x0][0x358] ;  /* 0x00006b00ff0677ac */ /* 0x000e6e0008000a00 */
[----:B------:R-:W2:Y:S01]  /*0120*/  LDC.64 R4, c[0x0][0x398] ;  /* 0x0000e600ff047b82 */ /* 0x000ea20000000a00 */
[----:B0-----:R-:W-:-:S05]  /*0130*/  IMAD.WIDE R2, R19, 0x4, R2 ;  /* 0x0000000413027825 */ /* 0x001fca00078e0202 */
[----:B-1----:R-:W3:Y:S04]  /*0140*/  LDG.E R27, desc[UR6][R2.64] ;  /* 0x00000006021b7981 */ /* 0x002ee8000c1e1900 */
[----:B--2---:R-:W3:Y:S01]  /*0150*/  LDG.E R4, desc[UR6][R4.64] ;  /* 0x0000000604047981 */ /* 0x004ee2000c1e1900 */
[----:B------:R-:W-:Y:S01]  /*0160*/  BSSY.RECONVERGENT B0, `(.L_x_0) ;  /* 0x0000025000007945 */ /* 0x000fe20003800200 */
[----:B---3--:R-:W-:-:S13]  /*0170*/  FSETP.GT.FTZ.AND P0, PT, R4, R27, PT ;  /* 0x0000001b0400720b */ /* 0x008fda0003f14000 */
[----:B------:R-:W-:Y:S05]  /*0180*/  @P0 BRA `(.L_x_1) ;  /* 0x0000000000880947 */ /* 0x000fea0003800000 */
[----:B------:R-:W0:Y:S01]  /*0190*/  LDC R5, c[0x0][0x38c] ;  /* 0x0000e300ff057b82 */ /* 0x000e220000000800 */
[----:B------:R-:W1:Y:S02]  /*01a0*/  LDCU.64 UR4, c[0x0][0x398] ;  /* 0x00007300ff0477ac */ /* 0x000e640008000a00 */
[----:B-1----:R-:W-:Y:S02]  /*01b0*/  MOV R2, UR4 ;  /* 0x0000000400027c02 */ /* 0x002fe40008000f00 */
[----:B------:R-:W-:-:S03]  /*01c0*/  MOV R3, UR5 ;  /* 0x0000000500037c02 */ /* 0x000fc60008000f00 */
[----:B0-----:R-:W-:-:S06]  /*01d0*/  IMAD.WIDE R6, R5, 0x4, R2 ;  /* 0x0000000405067825 */ /* 0x001fcc00078e0202 */
[----:B------:R-:W2:Y:S02]  /*01e0*/  LDG.E R6, desc[UR6][R6.64+-0x4] ;  /* 0xfffffc0606067981 */ /* 0x000ea4000c1e1900 */
[----:B--2---:R-:W-:-:S13]  /*01f0*/  FSETP.GEU.FTZ.AND P0, PT, R6, R27, PT ;  /* 0x0000001b0600720b */ /* 0x004fda0003f1e000 */
[----:B------:R-:W-:Y:S05]  /*0200*/  @!P0 BRA `(.L_x_1) ;  /* 0x0000000000688947 */ /* 0x000fea0003800000 */
[----:B------:R-:W0:Y:S08]  /*0210*/  LDC.64 R24, c[0x0][0x3c0] ;  /* 0x0000f000ff187b82 */ /* 0x000e300000000a00 */
[----:B------:R-:W1:Y:S08]  /*0220*/  LDC.64 R6, c[0x0][0x3a0] ;  /* 0x0000e800ff067b82 */ /* 0x000e700000000a00 */
[----:B------:R-:W2:Y:S01]  /*0230*/  LDC.64 R10, c[0x0][0x3c8] ;  /* 0x0000f200ff0a7b82 */ /* 0x000ea20000000a00 */
[----:B0-----:R-:W-:-:S06]  /*0240*/  IMAD.WIDE R24, R19, 0x4, R24 ;  /* 0x0000000413187825 */ /* 0x001fcc00078e0218 */
[----:B------:R-:W3:Y:S04]  /*0250*/  LDG.E R24, desc[UR6][R24.64] ;  /* 0x0000000618187981 */ /* 0x000ee8000c1e1900 */
[----:B-1----:R-:W3:Y:S02]  /*0260*/  LDG.E R7, desc[UR6][R6.64] ;  /* 0x0000000606077981 */ /* 0x002ee4000c1e1900 */
[----:B---3--:R-:W-:-:S13]  /*0270*/  FSETP.GT.FTZ.AND P0, PT, R7, R24, PT ;  /* 0x000000180700720b */ /* 0x008fda0003f14000 */
[----:B--2---:R-:W-:Y:S05]  /*0280*/  @P0 BRA `(.L_x_1) ;  /* 0x0000000000480947 */ /* 0x004fea0003800000 */
[----:B------:R-:W0:Y:S08]  /*0290*/  LDC R9, c[0x0][0x390] ;  /* 0x0000e400ff097b82 */ /* 0x000e300000000800 */
[----:B------:R-:W0:Y:S02]  /*02a0*/  LDC.64 R6, c[0x0][0x3a0] ;  /* 0x0000e800ff067b82 */ /* 0x000e240000000a00 */
[----:B0-----:R-:W-:-:S06]  /*02b0*/  IMAD.WIDE R6, R9, 0x4, R6 ;  /* 0x0000000409067825 */ /* 0x001fcc00078e0206 */
[----:B------:R-:W2:Y:S02]  /*02c0*/  LDG.E R7, desc[UR6][R6.64+-0x4] ;  /* 0xfffffc0606077981 */ /* 0x000ea4000c1e1900 */
[----:B--2---:R-:W-:-:S13]  /*02d0*/  FSETP.GEU.FTZ.AND P0, PT, R7, R24, PT ;  /* 0x000000180700720b */ /* 0x004fda0003f1e000 */
[----:B------:R-:W-:Y:S05]  /*02e0*/  @!P0 BRA `(.L_x_1) ;  /* 0x0000000000308947 */ /* 0x000fea0003800000 */
[----:B------:R-:W0:Y:S01]  /*02f0*/  LDC.64 R8, c[0x0][0x3a8] ;  /* 0x0000ea00ff087b82 */ /* 0x000e220000000a00 */
[----:B------:R-:W-:-:S05]  /*0300*/  IMAD.WIDE R6, R19, 0x4, R10 ;  /* 0x0000000413067825 */ /* 0x000fca00078e020a */
[----:B------:R-:W2:Y:S04]  /*0310*/  LDG.E R18, desc[UR6][R6.64] ;  /* 0x0000000606127981 */ /* 0x000ea8000c1e1900 */
[----:B0-----:R-:W2:Y:S02]  /*0320*/  LDG.E R9, desc[UR6][R8.64] ;  /* 0x0000000608097981 */ /* 0x001ea4000c1e1900 */
[----:B--2---:R-:W-:-:S13]  /*0330*/  FSETP.GT.FTZ.AND P0, PT, R9, R18, PT ;  /* 0x000000120900720b */ /* 0x004fda0003f14000 */
[----:B------:R-:W-:Y:S05]  /*0340*/  @P0 BRA `(.L_x_1) ;  /* 0x0000000000180947 */ /* 0x000fea0003800000 */
[----:B------:R-:W0:Y:S08]  /*0350*/  LDC R9, c[0x0][0x394] ;  /* 0x0000e500ff097b82 */ /* 0x000e300000000800 */
[----:B------:R-:W0:Y:S02]  /*0360*/  LDC.64 R6, c[0x0][0x3a8] ;  /* 0x0000ea00ff067b82 */ /* 0x000e240000000a00 */
[----:B0-----:R-:W-:-:S06]  /*0370*/  IMAD.WIDE R6, R9, 0x4, R6 ;  /* 0x0000000409067825 */ /* 0x001fcc00078e0206 */
[----:B------:R-:W2:Y:S02]  /*0380*/  LDG.E R7, desc[UR6][R6.64+-0x4] ;  /* 0xfffffc0606077981 */ /* 0x000ea4000c1e1900 */
[----:B--2---:R-:W-:-:S13]  /*0390*/  FSETP.GEU.FTZ.AND P0, PT, R7, R18, PT ;  /* 0x000000120700720b */ /* 0x004fda0003f1e000 */
[----:B------:R-:W-:Y:S05]  /*03a0*/  @P0 BRA `(.L_x_2) ;  /* 0x0000000000140947 */ /* 0x000fea0003800000 */
.L_x_1:
[----:B------:R-:W-:Y:S05]  /*03b0*/  BSYNC.RECONVERGENT B0 ;  /* 0x0000000000007941 */ /* 0x000fea0003800200 */
.L_x_0:
[----:B------:R-:W0:Y:S02]  /*03c0*/  LDC.64 R2, c[0x0][0x380] ;  /* 0x0000e000ff027b82 */ /* 0x000e240000000a00 */
[----:B0-----:R-:W-:-:S05]  /*03d0*/  IMAD.WIDE R2, R19, 0x4, R2 ;  /* 0x0000000413027825 */ /* 0x001fca00078e0202 */
[----:B------:R-:W-:Y:S01]  /*03e0*/  STG.E desc[UR6][R2.64], RZ ;  /* 0x000000ff02007986 */ /* 0x000fe2000c101906 */
[----:B------:R-:W-:Y:S05]  /*03f0*/  EXIT ;  /* 0x000000000000794d */ /* 0x000fea0003800000 */
.L_x_2:
[----:B------:R-:W-:-:S04]  /*0400*/  IADD3 R0, PT, PT, R5, -0x2, RZ ;  /* 0xfffffffe05007810 */ /* 0x000fc80007ffe0ff */
[----:B------:R-:W-:Y:S02]  /*0410*/  ISETP.GT.AND P0, PT, R0, RZ, PT ;  /* 0x000000ff0000720c */ /* 0x000fe40003f04270 */
[----:B------:R-:W-:-:S11]  /*0420*/  IADD3 R0, PT, PT, R5, -0x1, RZ ;  /* 0xffffffff05007810 */ /* 0x000fd60007ffe0ff */
[----:B------:R-:W-:Y:S05]  /*0430*/  @!P0 BRA `(.L_x_3) ;  /* 0x00000000003c8947 */ /* 0x000fea0003800000 */
[----:B------:R-:W0:Y:S01]  /*0440*/  LDC.64 R2, c[0x0][0x398] ;  /* 0x0000e600ff027b82 */ /* 0x000e220000000a00 */
[----:B------:R-:W-:Y:S01]  /*0450*/  HFMA2 R7, -RZ, RZ, 0, 0 ;  /* 0x00000000ff077431 */ /* 0x000fe200000001ff */
[----:B------:R-:W-:Y:S06]  /*0460*/  BSSY.RECONVERGENT B1, `(.L_x_4) ;  /* 0x000000b000017945 */ /* 0x000fec0003800200 */
.L_x_5:
[----:B------:R-:W-:-:S04]  /*0470*/  IADD3 R4, PT, PT, R0, R7, RZ ;  /* 0x0000000700047210 */ /* 0x000fc80007ffe0ff */
[----:B------:R-:W-:-:S05]  /*0480*/  SHF.R.S32.HI R9, RZ, 0x1, R4 ;  /* 0x00000001ff097819 */ /* 0x000fca0000011404 */
[----:B0-----:R-:W-:-:S06]  /*0490*/  IMAD.WIDE R4, R9, 0x4, R2 ;  /* 0x0000000409047825 */ /* 0x001fcc00078e0202 */
[----:B------:R-:W2:Y:S02]  /*04a0*/  LDG.E R4, desc[UR6][R4.64] ;  /* 0x0000000604047981 */ /* 0x000ea4000c1e1900 */
[----:B--2---:R-:W-:-:S13]  /*04b0*/  FSETP.GE.FTZ.AND P0, PT, R4, R27, PT ;  /* 0x0000001b0400720b */ /* 0x004fda0003f16000 */
[-C--:B------:R-:W-:Y:S02]  /*04c0*/  @P0 MOV R0, R9.reuse ;  /* 0x0000000900000202 */ /* 0x080fe40000000f00 */
[----:B------:R-:W-:Y:S02]  /*04d0*/  @!P0 MOV R7, R9 ;  /* 0x0000000900078202 */ /* 0x000fe40000000f00 */
[----:B------:R-:W-:-:S04]  /*04e0*/  IADD3 R6, PT, PT, R0, -0x1, RZ ;  /* 0xffffffff00067810 */ /* 0x000fc80007ffe0ff */
[----:B------:R-:W-:-:S13]  /*04f0*/  ISETP.GE.AND P0, PT, R7, R6, PT ;  /* 0x000000060700720c */ /* 0x000fda0003f06270 */
[----:B------:R-:W-:Y:S05]  /*0500*/  @!P0 BRA `(.L_x_5) ;  /* 0xfffffffc00d88947 */ /* 0x000fea000383ffff */
[----:B------:R-:W-:Y:S05]  /*0510*/  BSYNC.RECONVERGENT B1 ;  /* 0x0000000000017941 */ /* 0x000fea0003800200 */
.L_x_4:
[----:B------:R-:W-:Y:S05]  /*0520*/  BRA `(.L_x_6) ;  /* 0x0000000000047947 */ /* 0x000fea0003800000 */
.L_x_3:
[----:B------:R-:W-:-:S07]  /*0530*/  MOV R7, RZ ;  /* 0x000000ff00077202 */ /* 0x000fce0000000f00 */
.L_x_6:
[--C-:B------:R-:W-:Y:S01]  /*0540*/  IMAD.WIDE R4, R7, 0x4, R2.reuse ;  /* 0x0000000407047825 */ /* 0x100fe200078e0202 */
[----:B------:R-:W0:Y:S03]  /*0550*/  LDCU UR4, c[0x0][0x390] ;  /* 0x00007200ff0477ac */ /* 0x000e260008000800 */
[----:B------:R-:W-:Y:S02]  /*0560*/  IMAD.WIDE R2, R0, 0x4, R2 ;  /* 0x0000000400027825 */ /* 0x000fe400078e0202 */
[----:B------:R1:W5:Y:S04]  /*0570*/  LDG.E R0, desc[UR6][R4.64] ;  /* 0x0000000604007981 */ /* 0x000368000c1e1900 */
[----:B------:R1:W5:Y:S01]  /*0580*/  LDG.E R23, desc[UR6][R2.64] ;  /* 0x0000000602177981 */ /* 0x000362000c1e1900 */
[----:B0-----:R-:W-:-:S02]  /*0590*/  UIADD3 UR5, UPT, UPT, UR4, -0x2, URZ ;  /* 0xfffffffe04057890 */ /* 0x001fc4000fffe0ff */
[----:B------:R-:W-:Y:S02]  /*05a0*/  UIADD3 UR4, UPT, UPT, UR4, -0x1, URZ ;  /* 0xffffffff04047890 */ /* 0x000fe4000fffe0ff */
[----:B------:R-:W-:-:S04]  /*05b0*/  UISETP.GT.AND UP0, UPT, UR5, URZ, UPT ;  /* 0x000000ff0500728c */ /* 0x000fc8000bf04270 */
[----:B------:R-:W-:-:S05]  /*05c0*/  MOV R6, UR4 ;  /* 0x0000000400067c02 */ /* 0x000fca0008000f00 */
[----:B-1----:R-:W-:Y:S05]  /*05d0*/  BRA.U !UP0, `(.L_x_7) ;  /* 0x00000001083c7547 */ /* 0x002fea000b800000 */
[----:B------:R-:W0:Y:S01]  /*05e0*/  LDC.64 R2, c[0x0][0x3a0] ;  /* 0x0000e800ff027b82 */ /* 0x000e220000000a00 */
[----:B------:R-:W-:Y:S01]  /*05f0*/  HFMA2 R29, -RZ, RZ, 0, 0 ;  /* 0x00000000ff1d7431 */ /* 0x000fe200000001ff */
[----:B------:R-:W-:Y:S06]  /*0600*/  BSSY.RECONVERGENT B1, `(.L_x_8) ;  /* 0x000000b000017945 */ /* 0x000fec0003800200 */
.L_x_9:
        /* <DEDUP_REMOVED lines=11> */
.L_x_8:
[----:B------:R-:W-:Y:S05]  /*06c0*/  BRA `(.L_x_10) ;  /* 0x0000000000047947 */ /* 0x000fea0003800000 */
.L_x_7:
[----:B------:R-:W-:-:S07]  /*06d0*/  MOV R29, RZ ;  /* 0x000000ff001d7202 */ /* 0x000fce0000000f00 */
.L_x_10:
[----:B------:R-:W0:Y:S01]  /*06e0*/  LDC.64 R20, c[0x0][0x3a0] ;  /* 0x0000e800ff147b82 */ /* 0x000e220000000a00 */
[----:B------:R-:W1:Y:S01]  /*06f0*/  LDCU UR4, c[0x0][0x394] ;  /* 0x00007280ff0477ac */ /* 0x000e620008000800 */
[----:B0-----:R-:W-:-:S04]  /*0700*/  IMAD.WIDE R2, R29, 0x4, R20 ;  /* 0x000000041d027825 */ /* 0x001fc800078e0214 */
[----:B------:R-:W-:Y:S01]  /*0710*/  IMAD.WIDE R20, R6, 0x4, R20 ;  /* 0x0000000406147825 */ /* 0x000fe200078e0214 */
[----:B------:R0:W5:Y:S05]  /*0720*/  LDG.E R25, desc[UR6][R2.64] ;  /* 0x0000000602197981 */ /* 0x00016a000c1e1900 */
[----:B------:R0:W5:Y:S01]  /*0730*/  LDG.E R20, desc[UR6][R20.64] ;  /* 0x0000000614147981 */ /* 0x000162000c1e1900 */
[----:B-1----:R-:W-:Y:S02]  /*0740*/  UIADD3 UR5, UPT, UPT, UR4, -0x2, URZ ;  /* 0xfffffffe04057890 */ /* 0x002fe4000fffe0ff */
[----:B------:R-:W-:Y:S02]  /*0750*/  UIADD3 UR4, UPT, UPT, UR4, -0x1, URZ ;  /* 0xffffffff04047890 */ /* 0x000fe4000fffe0ff */
[----:B------:R-:W-:-:S04]  /*0760*/  UISETP.GT.AND UP0, UPT, UR5, URZ, UPT ;  /* 0x000000ff0500728c */ /* 0x000fc8000bf04270 */
[----:B------:R-:W-:-:S05]  /*0770*/  MOV R12, UR4 ;  /* 0x00000004000c7c02 */ /* 0x000fca0008000f00 */
[----:B0-----:R-:W-:Y:S05]  /*0780*/  BRA.U !UP0, `(.L_x_11) ;  /* 0x00000001083c7547 */ /* 0x001fea000b800000 */
[----:B------:R-:W0:Y:S01]  /*0790*/  LDC.64 R2, c[0x0][0x3a8] ;  /* 0x0000ea00ff027b82 */ /* 0x000e220000000a00 */
[----:B------:R-:W-:Y:S01]  /*07a0*/  HFMA2 R11, -RZ, RZ, 0, 0 ;  /* 0x00000000ff0b7431 */ /* 0x000fe200000001ff */
[----:B------:R-:W-:Y:S06]  /*07b0*/  BSSY.RECONVERGENT B1, `(.L_x_12) ;  /* 0x000000b000017945 */ /* 0x000fec0003800200 */
.L_x_13:
        /* <DEDUP_REMOVED lines=11> */
.L_x_12:
[----:B------:R-:W-:Y:S05]  /*0870*/  BRA `(.L_x_14) ;  /* 0x0000000000047947 */ /* 0x000fea0003800000 */
.L_x_11:
[----:B------:R-:W-:-:S07]  /*0880*/  MOV R11, RZ ;  /* 0x000000ff000b7202 */ /* 0x000fce0000000f00 */
.L_x_14:
[----:B------:R-:W0:Y:S01]  /*0890*/  LDC.64 R8, c[0x0][0x3a8] ;  /* 0x0000ea00ff087b82 */ /* 0x000e220000000a00 */
[----:B------:R-:W1:Y:S07]  /*08a0*/  LDCU UR4, c[0x0][0x38c] ;  /* 0x00007180ff0477ac */ /* 0x000e6e0008000800 */
[----:B------:R-:W1:Y:S08]  /*08b0*/  LDC R10, c[0x0][0x390] ;  /* 0x0000e400ff0a7b82 */ /* 0x000e700000000800 */
[----:B------:R-:W2:Y:S01]  /*08c0*/  LDC.64 R2, c[0x0][0x3b0] ;  /* 0x0000ec00ff027b82 */ /* 0x000ea20000000a00 */
[----:B0-----:R-:W-:-:S04]  /*08d0*/  IMAD.WIDE R4, R12, 0x4, R8 ;  /* 0x000000040c047825 */ /* 0x001fc800078e0208 */
[----:B------:R-:W-:Y:S01]  /*08e0*/  IMAD.WIDE R8, R11, 0x4, R8 ;  /* 0x000000040b087825 */ /* 0x000fe200078e0208 */
[----:B------:R-:W3:Y:S04]  /*08f0*/  LDG.E R22, desc[UR6][R4.64] ;  /* 0x0000000604167981 */ /* 0x000ee8000c1e1900 */
[----:B------:R0:W3:Y:S01]  /*0900*/  LDG.E R21, desc[UR6][R8.64] ;  /* 0x0000000608157981 */ /* 0x0000e2000c1e1900 */
[----:B-1----:R-:W-:Y:S02]  /*0910*/  IMAD R12, R10, UR4, RZ ;  /* 0x000000040a0c7c24 */ /* 0x002fe4000f8e02ff */
[----:B------:R-:W-:Y:S02]  /*0920*/  IMAD R13, R7, R10, R10 ;  /* 0x0000000a070d7224 */ /* 0x000fe400078e020a */
[----:B------:R-:W-:-:S02]  /*0930*/  IMAD R16, R12, R11, R12 ;  /* 0x0000000b0c107224 */ /* 0x000fc400078e020c */
[CC--:B------:R-:W-:Y:S02]  /*0940*/  IMAD R14, R12.reuse, R11.reuse, RZ ;  /* 0x0000000b0c0e7224 */ /* 0x0c0fe400078e02ff */
[----:B------:R-:W-:Y:S01]  /*0950*/  IMAD R11, R12, R11, R13 ;  /* 0x0000000b0c0b7224 */ /* 0x000fe200078e020d */
[----:B------:R-:W-:Y:S01]  /*0960*/  IADD3 R13, PT, PT, R13, R16, RZ ;  /* 0x000000100d0d7210 */ /* 0x000fe20007ffe0ff */
[----:B------:R-:W-:-:S03]  /*0970*/  IMAD R12, R7, R10, R16 ;  /* 0x0000000a070c7224 */ /* 0x000fc600078e0210 */
[----:B------:R-:W-:Y:S01]  /*0980*/  IADD3 R17, PT, PT, R13, R6, RZ ;  /* 0x000000060d117210 */ /* 0x000fe20007ffe0ff */
[----:B------:R-:W-:Y:S01]  /*0990*/  IMAD R10, R7, R10, R14 ;  /* 0x0000000a070a7224 */ /* 0x000fe200078e020e */
[CC--:B------:R-:W-:Y:S02]  /*09a0*/  IADD3 R15, PT, PT, R12.reuse, R6.reuse, RZ ;  /* 0x000000060c0f7210 */ /* 0x0c0fe40007ffe0ff */
[-C--:B------:R-:W-:Y:S01]  /*09b0*/  IADD3 R7, PT, PT, R13, R29.reuse, RZ ;  /* 0x0000001d0d077210 */ /* 0x080fe20007ffe0ff */
[--C-:B--2---:R-:W-:Y:S01]  /*09c0*/  IMAD.WIDE R16, R17, 0x4, R2.reuse ;  /* 0x0000000411107825 */ /* 0x104fe200078e0202 */
[-C--:B0-----:R-:W-:Y:S02]  /*09d0*/  IADD3 R8, PT, PT, R11, R6.reuse, RZ ;  /* 0x000000060b087210 */ /* 0x081fe40007ffe0ff */
[-C--:B------:R-:W-:Y:S01]  /*09e0*/  IADD3 R9, PT, PT, R12, R29.reuse, RZ ;  /* 0x0000001d0c097210 */ /* 0x080fe20007ffe0ff */
[--C-:B------:R-:W-:Y:S01]  /*09f0*/  IMAD.WIDE R14, R15, 0x4, R2.reuse ;  /* 0x000000040f0e7825 */ /* 0x100fe200078e0202 */
[C---:B------:R-:W-:Y:S01]  /*0a00*/  IADD3 R13, PT, PT, R10.reuse, R6, RZ ;  /* 0x000000060a0d7210 */ /* 0x040fe20007ffe0ff */
[----:B------:R-:W2:Y:S01]  /*0a10*/  LDG.E R16, desc[UR6][R16.64] ;  /* 0x0000000610107981 */ /* 0x000ea2000c1e1900 */
[-C--:B------:R-:W-:Y:S01]  /*0a20*/  IADD3 R11, PT, PT, R11, R29.reuse, RZ ;  /* 0x0000001d0b0b7210 */ /* 0x080fe20007ffe0ff */
[--C-:B------:R-:W-:Y:S01]  /*0a30*/  IMAD.WIDE R6, R7, 0x4, R2.reuse ;  /* 0x0000000407067825 */ /* 0x100fe200078e0202 */
[----:B------:R-:W-:Y:S01]  /*0a40*/  IADD3 R29, PT, PT, R10, R29, RZ ;  /* 0x0000001d0a1d7210 */ /* 0x000fe20007ffe0ff */
[----:B------:R-:W4:Y:S02]  /*0a50*/  LDG.E R14, desc[UR6][R14.64] ;  /* 0x000000060e0e7981 */ /* 0x000f24000c1e1900 */
[----:B------:R-:W-:-:S02]  /*0a60*/  IMAD.WIDE R4, R8, 0x4, R2 ;  /* 0x0000000408047825 */ /* 0x000fc400078e0202 */
[----:B------:R-:W4:Y:S02]  /*0a70*/  LDG.E R6, desc[UR6][R6.64] ;  /* 0x0000000606067981 */ /* 0x000f24000c1e1900 */
[--C-:B------:R-:W-:Y:S02]  /*0a80*/  IMAD.WIDE R8, R9, 0x4, R2.reuse ;  /* 0x0000000409087825 */ /* 0x100fe400078e0202 */
[----:B------:R-:W4:Y:S02]  /*0a90*/  LDG.E R4, desc[UR6][R4.64] ;  /* 0x0000000604047981 */ /* 0x000f24000c1e1900 */
[--C-:B------:R-:W-:Y:S02]  /*0aa0*/  IMAD.WIDE R10, R11, 0x4, R2.reuse ;  /* 0x000000040b0a7825 */ /* 0x100fe400078e0202 */
[----:B------:R-:W4:Y:S02]  /*0ab0*/  LDG.E R8, desc[UR6][R8.64] ;  /* 0x0000000608087981 */ /* 0x000f24000c1e1900 */
[----:B------:R-:W-:-:S02]  /*0ac0*/  IMAD.WIDE R12, R13, 0x4, R2 ;  /* 0x000000040d0c7825 */ /* 0x000fc400078e0202 */
[----:B------:R-:W4:Y:S02]  /*0ad0*/  LDG.E R10, desc[UR6][R10.64] ;  /* 0x000000060a0a7981 */ /* 0x000f24000c1e1900 */
[----:B------:R-:W-:Y:S02]  /*0ae0*/  IMAD.WIDE R2, R29, 0x4, R2 ;  /* 0x000000041d027825 */ /* 0x000fe400078e0202 */
[----:B------:R-:W4:Y:S04]  /*0af0*/  LDG.E R12, desc[UR6][R12.64] ;  /* 0x000000060c0c7981 */ /* 0x000f28000c1e1900 */
[----:B------:R0:W4:Y:S01]  /*0b00*/  LDG.E R15, desc[UR6][R2.64] ;  /* 0x00000006020f7981 */ /* 0x000122000c1e1900 */
[----:B-----5:R-:W-:Y:S01]  /*0b10*/  FADD.FTZ R20, -R25, R20 ;  /* 0x0000001419147221 */ /* 0x020fe20000010100 */
[----:B------:R-:W-:-:S04]  /*0b20*/  FADD.FTZ R23, -R0, R23 ;  /* 0x0000001700177221 */ /* 0x000fc80000010100 */
[----:B------:R-:W-:Y:S02]  /*0b30*/  FSETP.GT.FTZ.AND P2, PT, |R20|, 8.50705917302346158658e+37, PT ;  /* 0x7e8000001400780b */ /* 0x000fe40003f54200 */
[----:B------:R-:W-:Y:S01]  /*0b40*/  FSETP.GT.FTZ.AND P1, PT, |R23|, 8.50705917302346158658e+37, PT ;  /* 0x7e8000001700780b */ /* 0x000fe20003f34200 */
[----:B------:R-:W-:Y:S01]  /*0b50*/  FADD.FTZ R24, R24, -R25 ;  /* 0x8000001918187221 */ /* 0x000fe20000010000 */
[----:B------:R-:W-:Y:S01]  /*0b60*/  FADD.FTZ R27, R27, -R0 ;  /* 0x800000001b1b7221 */ /* 0x000fe20000010000 */
[----:B0-----:R-:W0:Y:S08]  /*0b70*/  LDC.64 R2, c[0x0][0x380] ;  /* 0x0000e000ff027b82 */ /* 0x001e300000000a00 */
[----:B------:R-:W-:-:S04]  /*0b80*/  @P2 FMUL.FTZ R20, R20, 0.25 ;  /* 0x3e80000014142820 */ /* 0x000fc80000410000 */
[----:B------:R-:W1:Y:S01]  /*0b90*/  MUFU.RCP R5, R20 ;  /* 0x0000001400057308 */ /* 0x000e620000001000 */
[----:B------:R-:W-:Y:S01]  /*0ba0*/  @P1 FMUL.FTZ R23, R23, 0.25 ;  /* 0x3e80000017171820 */ /* 0x000fe20000410000 */
[----:B------:R-:W-:-:S06]  /*0bb0*/  @P2 FMUL.FTZ R24, R24, 0.25 ;  /* 0x3e80000018182820 */ /* 0x000fcc0000410000 */
[----:B------:R-:W1:Y:S01]  /*0bc0*/  MUFU.RCP R26, R23 ;  /* 0x00000017001a7308 */ /* 0x000e620000001000 */
[----:B------:R-:W-:Y:S01]  /*0bd0*/  @P1 FMUL.FTZ R27, R27, 0.25 ;  /* 0x3e8000001b1b1820 */ /* 0x000fe20000410000 */
[----:B-1----:R-:W-:-:S04]  /*0be0*/  FMUL.FTZ R5, R5, R24 ;  /* 0x0000001805057220 */ /* 0x002fc80000410000 */
[----:B------:R-:W-:Y:S01]  /*0bf0*/  FADD.FTZ R7, -R5, 1 ;  /* 0x3f80000005077421 */ /* 0x000fe20000010100 */
[----:B------:R-:W-:Y:S01]  /*0c00*/  FMUL.FTZ R26, R26, R27 ;  /* 0x0000001b1a1a7220 */ /* 0x000fe20000410000 */
[----:B0-----:R-:W-:-:S04]  /*0c10*/  IMAD.WIDE R2, R19, 0x4, R2 ;  /* 0x0000000413027825 */ /* 0x001fc800078e0202 */
[----:B---3--:R-:W-:-:S05]  /*0c20*/  FADD.FTZ R22, -R21, R22 ;  /* 0x0000001615167221 */ /* 0x008fca0000010100 */
[----:B------:R-:W-:-:S13]  /*0c30*/  FSETP.GT.FTZ.AND P0, PT, |R22|, 8.50705917302346158658e+37, PT ;  /* 0x7e8000001600780b */ /* 0x000fda0003f14200 */
[----:B------:R-:W-:-:S04]  /*0c40*/  @P0 FMUL.FTZ R22, R22, 0.25 ;  /* 0x3e80000016160820 */ /* 0x000fc80000410000 */
[----:B------:R-:W0:Y:S01]  /*0c50*/  MUFU.RCP R0, R22 ;  /* 0x0000001600007308 */ /* 0x000e220000001000 */
[C---:B--2---:R-:W-:Y:S01]  /*0c60*/  FMUL.FTZ R16, R5.reuse, R16 ;  /* 0x0000001005107220 */ /* 0x044fe20000410000 */
[----:B------:R-:W-:Y:S01]  /*0c70*/  FADD.FTZ R21, R18, -R21 ;  /* 0x8000001512157221 */ /* 0x000fe20000010000 */
[----:B----4-:R-:W-:Y:S02]  /*0c80*/  FMUL.FTZ R11, R5, R14 ;  /* 0x0000000e050b7220 */ /* 0x010fe40000410000 */
[----:B------:R-:W-:Y:S01]  /*0c90*/  FFMA.FTZ R9, R7, R6, R16 ;  /* 0x0000000607097223 */ /* 0x000fe20000010010 */
[----:B------:R-:W-:Y:S01]  /*0ca0*/  @P0 FMUL.FTZ R21, R21, 0.25 ;  /* 0x3e80000015150820 */ /* 0x000fe20000410000 */
[----:B------:R-:W-:Y:S01]  /*0cb0*/  FMUL.FTZ R13, R5, R4 ;  /* 0x00000004050d7220 */ /* 0x000fe20000410000 */
[C---:B------:R-:W-:Y:S01]  /*0cc0*/  FADD.FTZ R4, -R26.reuse, 1 ;  /* 0x3f8000001a047421 */ /* 0x040fe20000010100 */
[----:B------:R-:W-:Y:S01]  /*0cd0*/  FMUL.FTZ R9, R26, R9 ;  /* 0x000000091a097220 */ /* 0x000fe20000410000 */
[C---:B------:R-:W-:Y:S01]  /*0ce0*/  FFMA.FTZ R8, R7.reuse, R8, R11 ;  /* 0x0000000807087223 */ /* 0x040fe2000001000b */
[----:B0-----:R-:W-:Y:S01]  /*0cf0*/  FMUL.FTZ R0, R0, R21 ;  /* 0x0000001500007220 */ /* 0x001fe20000410000 */
[----:B------:R-:W-:-:S02]  /*0d00*/  FFMA.FTZ R13, R7, R10, R13 ;  /* 0x0000000a070d7223 */ /* 0x000fc4000001000d */
[----:B------:R-:W-:Y:S01]  /*0d10*/  FFMA.FTZ R9, R4, R8, R9 ;  /* 0x0000000804097223 */ /* 0x000fe20000010009 */
[----:B------:R-:W-:Y:S01]  /*0d20*/  FMUL.FTZ R12, R5, R12 ;  /* 0x0000000c050c7220 */ /* 0x000fe20000410000 */
[----:B------:R-:W-:-:S03]  /*0d30*/  FMUL.FTZ R13, R26, R13 ;  /* 0x0000000d1a0d7220 */ /* 0x000fc60000410000 */
[----:B------:R-:W-:Y:S01]  /*0d40*/  FFMA.FTZ R12, R7, R15, R12 ;  /* 0x0000000f070c7223 */ /* 0x000fe2000001000c */
[C---:B------:R-:W-:Y:S01]  /*0d50*/  FMUL.FTZ R9, R0.reuse, R9 ;  /* 0x0000000900097220 */ /* 0x040fe20000410000 */
[----:B------:R-:W-:Y:S02]  /*0d60*/  FADD.FTZ R0, -R0, 1 ;  /* 0x3f80000000007421 */ /* 0x000fe40000010100 */
[----:B------:R-:W-:-:S04]  /*0d70*/  FFMA.FTZ R12, R4, R12, R13 ;  /* 0x0000000c040c7223 */ /* 0x000fc8000001000d */
[----:B------:R-:W-:-:S05]  /*0d80*/  FFMA.FTZ R9, R12, R0, R9 ;  /* 0x000000000c097223 */ /* 0x000fca0000010009 */
[----:B------:R-:W-:Y:S01]  /*0d90*/  STG.E desc[UR6][R2.64], R9 ;  /* 0x0000000902007986 */ /* 0x000fe2000c101906 */
[----:B------:R-:W-:Y:S05]  /*0da0*/  EXIT ;  /* 0x000000000000794d */ /* 0x000fea0003800000 */
.L_x_15:
[----:B------:R-:W-:-:S00]  /*0db0*/  BRA `(.L_x_15) ;  /* 0xfffffffc00fc7947 */ /* 0x000fc0000383ffff */
[----:B------:R-:W-:-:S00]  /*0dc0*/  NOP ;  /* 0x0000000000007918 */ /* 0x000fc00000000000 */
        /* <DEDUP_REMOVED lines=11> */
.L_x_16:


//--------------------- .nv.shared.reserved.0     --------------------------
	.section	.nv.shared.reserved.0,"aw",@nobits
	.weak		__nv_reservedSMEM_offset_0_alias
	.size		__nv_reservedSMEM_offset_0_alias, 0, 64
	.other		__nv_reservedSMEM_offset_0_alias,@"STO_CUDA_RESERVED_SHARED STV_DEFAULT"
__nv_reservedSMEM_offset_0_alias:
	.zero		0
	.zero		64


//--------------------- .nv.constant0._Z12interp3_cudaPfiiiiS_S_S_S_S_S_S_ --------------------------
	.section	.nv.constant0._Z12interp3_cudaPfiiiiS_S_S_S_S_S_S_,"a",@progbits
	.sectionflags	@""
	.align	4
.nv.constant0._Z12interp3_cudaPfiiiiS_S_S_S_S_S_S_:
	.zero		976


//--------------------- SYMBOLS --------------------------

	.type		.nv.reservedSmem.offset0,@object
	.size		.nv.reservedSmem.offset0,0x4
